//
// Generated by NVIDIA NVVM Compiler
//
// Compiler Build ID: CL-36424714
// Cuda compilation tools, release 13.0, V13.0.88
// Based on NVVM 20.0.0
//

.version 9.0
.target sm_100
.address_size 64

	// .globl	_Z17helloWorldThreadsi
.extern .func  (.param .b32 func_retval0) vprintf
(
	.param .b64 vprintf_param_0,
	.param .b64 vprintf_param_1
)
;
.global .align 1 .b8 $str[47] = {72, 101, 108, 108, 111, 32, 87, 111, 114, 108, 100, 33, 32, 84, 104, 105, 115, 32, 105, 115, 32, 116, 104, 114, 101, 97, 100, 32, 35, 37, 105, 32, 111, 110, 32, 98, 108, 111, 99, 107, 32, 35, 32, 37, 105, 10};

.visible .entry _Z17helloWorldThreadsi(
	.param .u32 _Z17helloWorldThreadsi_param_0
)
{
	.local .align 8 .b8 	__local_depot0[8];
	.reg .b64 	%SP;
	.reg .b64 	%SPL;
	.reg .pred 	%p<2>;
	.reg .b32 	%r<8>;
	.reg .b64 	%rd<5>;

	mov.u64 	%SPL, __local_depot0;
	cvta.local.u64 	%SP, %SPL;
	ld.param.u32 	%r3, [_Z17helloWorldThreadsi_param_0];
	mov.u32 	%r1, %ctaid.x;
	mov.u32 	%r4, %ntid.x;
	mov.u32 	%r5, %tid.x;
	mad.lo.s32 	%r2, %r1, %r4, %r5;
	setp.ge.s32 	%p1, %r2, %r3;
	@%p1 bra 	$L__BB0_2;
	add.u64 	%rd1, %SP, 0;
	add.u64 	%rd2, %SPL, 0;
	st.local.v2.u32 	[%rd2], {%r2, %r1};
	mov.u64 	%rd3, $str;
	cvta.global.u64 	%rd4, %rd3;
	{ // callseq 0, 0
	.param .b64 param0;
	st.param.b64 	[param0], %rd4;
	.param .b64 param1;
	st.param.b64 	[param1], %rd1;
	.param .b32 retval0;
	call.uni (retval0), 
	vprintf, 
	(
	param0, 
	param1
	);
	ld.param.b32 	%r6, [retval0];
	} // callseq 0
$L__BB0_2:
	ret;

}


// ===== COMPILED SASS (sm_100) =====

	.target	sm_100

	.elftype	@"ET_EXEC"


//--------------------- .note.nv.tkinfo           --------------------------
	.section	.note.nv.tkinfo,"",@"SHT_NOTE"
	.sectionflags	@"SHF_NOTE_NV_TKINFO"
	.tkinfo
        /*0018*/ 	.word	0x00000002
        /*0030*/ 	.string	""
        /*0030*/ 	.string	"ptxas"
        /*0030*/ 	.string	"Cuda compilation tools, release 13.0, V13.0.88"
        /*0030*/ 	.string	"Build cuda_13.0.r13.0/compiler.36424714_0"
        /*0030*/ 	.string	"-arch sm_100 -m 64 "



//--------------------- .note.nv.cuinfo           --------------------------
	.section	.note.nv.cuinfo,"",@"SHT_NOTE"
	.sectionflags	@"SHF_NOTE_NV_CUINFO"
        /*0018*/ 	.short	0x0002
        /*001a*/ 	.short	0x0064
        /*001c*/ 	.short	0x0082
	.zero		2


//--------------------- .nv.info                  --------------------------
	.section	.nv.info,"",@"SHT_CUDA_INFO"
	.align	4


	//----- nvinfo : EIATTR_REGCOUNT
	.align		4
        /*0000*/ 	.byte	0x04, 0x2f
        /*0002*/ 	.short	(.L_2 - .L_1)
	.align		4
.L_1:
        /*0004*/ 	.word	index@(_Z17helloWorldThreadsi)
        /*0008*/ 	.word	0x00000018


	//----- nvinfo : EIATTR_FRAME_SIZE
	.align		4
.L_2:
        /*000c*/ 	.byte	0x04, 0x11
        /*000e*/ 	.short	(.L_4 - .L_3)
	.align		4
.L_3:
        /*0010*/ 	.word	index@(_Z17helloWorldThreadsi)
        /*0014*/ 	.word	0x00000008


	//----- nvinfo : EIATTR_MIN_STACK_SIZE
	.align		4
.L_4:
        /*0018*/ 	.byte	0x04, 0x12
        /*001a*/ 	.short	(.L_6 - .L_5)
	.align		4
.L_5:
        /*001c*/ 	.word	index@(_Z17helloWorldThreadsi)
        /*0020*/ 	.word	0x00000008
.L_6:


//--------------------- .nv.compat                --------------------------
	.section	.nv.compat,"",@"SHT_CUDA_COMPAT_INFO"
	.align	4
        /*0000*/ 	.byte	0x02, 0x09, 0x00, 0x00, 0x02, 0x02, 0x01, 0x00, 0x02, 0x05, 0x05, 0x00, 0x03, 0x07, 0x01, 0x01
        /*0010*/ 	.byte	0x02, 0x03, 0x00, 0x00, 0x02, 0x06, 0x01, 0x00, 0x04, 0x0b, 0x08, 0x00, 0x09, 0x00, 0x00, 0x00
        /*0020*/ 	.byte	0x00, 0x00, 0x00, 0x00


//--------------------- .nv.info._Z17helloWorldThreadsi --------------------------
	.section	.nv.info._Z17helloWorldThreadsi,"",@"SHT_CUDA_INFO"
	.sectionflags	@""
	.align	4


	//----- nvinfo : EIATTR_CUDA_API_VERSION
	.align		4
        /*0000*/ 	.byte	0x04, 0x37
        /*0002*/ 	.short	(.L_8 - .L_7)
.L_7:
        /*0004*/ 	.word	0x00000082


	//----- nvinfo : EIATTR_KPARAM_INFO
	.align		4
.L_8:
        /*0008*/ 	.byte	0x04, 0x17
        /*000a*/ 	.short	(.L_10 - .L_9)
.L_9:
        /*000c*/ 	.word	0x00000000
        /*0010*/ 	.short	0x0000
        /*0012*/ 	.short	0x0000
        /*0014*/ 	.byte	0x00, 0xf0, 0x11, 0x00


	//----- nvinfo : EIATTR_SPARSE_MMA_MASK
	.align		4
.L_10:
        /*0018*/ 	.byte	0x03, 0x50
        /*001a*/ 	.short	0x0000


	//----- nvinfo : EIATTR_MAXREG_COUNT
	.align		4
        /*001c*/ 	.byte	0x03, 0x1b
        /*001e*/ 	.short	0x00ff


	//----- nvinfo : EIATTR_EXTERNS
	.align		4
        /*0020*/ 	.byte	0x04, 0x0f
        /*0022*/ 	.short	(.L_12 - .L_11)


	//   ....[0]....
	.align		4
.L_11:
        /*0024*/ 	.word	index@(vprintf)


	//----- nvinfo : EIATTR_MERCURY_ISA_VERSION
	.align		4
.L_12:
        /*0028*/ 	.byte	0x03, 0x5f
        /*002a*/ 	.short	0x0101


	//----- nvinfo : EIATTR_VRC_CTA_INIT_COUNT
	.align		4
        /*002c*/ 	.byte	0x02, 0x4a
	.zero		1
	.zero		1


	//----- nvinfo : EIATTR_SYSCALL_OFFSETS
	.align		4
        /*0030*/ 	.byte	0x04, 0x46
        /*0032*/ 	.short	(.L_14 - .L_13)


	//   ....[0]....
.L_13:
        /*0034*/ 	.word	0x00000140


	//----- nvinfo : EIATTR_EXIT_INSTR_OFFSETS
	.align		4
.L_14:
        /*0038*/ 	.byte	0x04, 0x1c
        /*003a*/ 	.short	(.L_16 - .L_15)


	//   ....[0]....
.L_15:
        /*003c*/ 	.word	0x000000c0


	//   ....[1]....
        /*0040*/ 	.word	0x00000150


	//----- nvinfo : EIATTR_CRS_STACK_SIZE
	.align		4
.L_16:
        /*0044*/ 	.byte	0x04, 0x1e
        /*0046*/ 	.short	(.L_18 - .L_17)
.L_17:
        /*0048*/ 	.word	0x00000000


	//----- nvinfo : EIATTR_CBANK_PARAM_SIZE
	.align		4
.L_18:
        /*004c*/ 	.byte	0x03, 0x19
        /*004e*/ 	.short	0x0004


	//----- nvinfo : EIATTR_PARAM_CBANK
	.align		4
        /*0050*/ 	.byte	0x04, 0x0a
        /*0052*/ 	.short	(.L_20 - .L_19)
	.align		4
.L_19:
        /*0054*/ 	.word	index@(.nv.constant0._Z17helloWorldThreadsi)
        /*0058*/ 	.short	0x0380
        /*005a*/ 	.short	0x0004


	//----- nvinfo : EIATTR_SW_WAR
	.align		4
.L_20:
        /*005c*/ 	.byte	0x04, 0x36
        /*005e*/ 	.short	(.L_22 - .L_21)
.L_21:
        /*0060*/ 	.word	0x00000008
.L_22:


//--------------------- .nv.callgraph             --------------------------
	.section	.nv.callgraph,"",@"SHT_CUDA_CALLGRAPH"
	.align	4
	.sectionentsize	8
	.align		4
        /*0000*/ 	.word	0x00000000
	.align		4
        /*0004*/ 	.word	0xffffffff
	.align		4
        /*0008*/ 	.word	index@(_Z17helloWorldThreadsi)
	.align		4
        /*000c*/ 	.word	index@(vprintf)
	.align		4
        /*0010*/ 	.word	0x00000000
	.align		4
        /*0014*/ 	.word	0xfffffffe
	.align		4
        /*0018*/ 	.word	0x00000000
	.align		4
        /*001c*/ 	.word	0xfffffffd
	.align		4
        /*0020*/ 	.word	0x00000000
	.align		4
        /*0024*/ 	.word	0xfffffffc


//--------------------- .nv.constant4             --------------------------
	.section	.nv.constant4,"a",@progbits
	.align	8
	.align		8
.nv.constant4:
        /*0000*/ 	.dword	vprintf
	.align		8
        /*0008*/ 	.dword	$str


//--------------------- .text._Z17helloWorldThreadsi --------------------------
	.section	.text._Z17helloWorldThreadsi,"ax",@progbits
	.align	128
        .global         _Z17helloWorldThreadsi
        .type           _Z17helloWorldThreadsi,@function
        .size           _Z17helloWorldThreadsi,(.L_x_2 - _Z17helloWorldThreadsi)
        .other          _Z17helloWorldThreadsi,@"STO_CUDA_ENTRY STV_DEFAULT"
_Z17helloWorldThreadsi:
.text._Z17helloWorldThreadsi:
[----:B------:R-:W0:Y:S01]  /*0000*/  LDC R1, c[0x0][0x37c] ;  /* 0x0000df00ff017b82 */ /* 0x000e220000000800 */
[----:B------:R-:W1:Y:S01]  /*0010*/  S2R R2, SR_TID.X ;  /* 0x0000000000027919 */ /* 0x000e620000002100 */
[----:B------:R-:W2:Y:S01]  /*0020*/  LDCU UR5, c[0x0][0x2fc] ;  /* 0x00005f80ff0577ac */ /* 0x000ea20008000800 */
[----:B0-----:R-:W-:Y:S01]  /*0030*/  VIADD R1, R1, 0xfffffff8 ;  /* 0xfffffff801017836 */ /* 0x001fe20000000000 */
[----:B------:R-:W1:Y:S01]  /*0040*/  S2R R3, SR_CTAID.X ;  /* 0x0000000000037919 */ /* 0x000e620000002500 */
[----:B------:R-:W1:Y:S01]  /*0050*/  LDCU UR6, c[0x0][0x360] ;  /* 0x00006c00ff0677ac */ /* 0x000e620008000800 */
[----:B------:R-:W0:Y:S01]  /*0060*/  LDCU UR7, c[0x0][0x380] ;  /* 0x00007000ff0777ac */ /* 0x000e220008000800 */
[----:B------:R-:W3:Y:S02]  /*0070*/  LDCU UR4, c[0x0][0x2f8] ;  /* 0x00005f00ff0477ac */ /* 0x000ee40008000800 */
[----:B---3--:R-:W-:Y:S01]  /*0080*/  IADD3 R6, P1, PT, R1, UR4, RZ ;  /* 0x0000000401067c10 */ /* 0x008fe2000ff3e0ff */
[----:B-1----:R-:W-:-:S04]  /*0090*/  IMAD R2, R3, UR6, R2 ;  /* 0x0000000603027c24 */ /* 0x002fc8000f8e0202 */
[----:B--2---:R-:W-:Y:S01]  /*00a0*/  IMAD.X R7, RZ, RZ, UR5, P1 ;  /* 0x00000005ff077e24 */ /* 0x004fe200088e06ff */
[----:B0-----:R-:W-:-:S13]  /*00b0*/  ISETP.GE.AND P0, PT, R2, UR7, PT ;  /* 0x0000000702007c0c */ /* 0x001fda000bf06270 */
[----:B------:R-:W-:Y:S05]  /*00c0*/  @P0 EXIT ;  /* 0x000000000000094d */ /* 0x000fea0003800000 */
[----:B------:R-:W-:Y:S01]  /*00d0*/  MOV R0, 0x0 ;  /* 0x0000000000007802 */ /* 0x000fe20000000f00 */
[----:B------:R0:W-:Y:S01]  /*00e0*/  STL.64 [R1], R2 ;  /* 0x0000000201007387 */ /* 0x0001e20000100a00 */
[----:B------:R-:W1:Y:S02]  /*00f0*/  LDCU.64 UR4, c[0x4][0x8] ;  /* 0x01000100ff0477ac */ /* 0x000e640008000a00 */
[----:B------:R0:W2:Y:S01]  /*0100*/  LDC.64 R8, c[0x4][R0] ;  /* 0x0100000000087b82 */ /* 0x0000a20000000a00 */
[----:B-1----:R-:W-:Y:S01]  /*0110*/  MOV R4, UR4 ;  /* 0x0000000400047c02 */ /* 0x002fe20008000f00 */
[----:B0-----:R-:W-:-:S07]  /*0120*/  IMAD.U32 R5, RZ, RZ, UR5 ;  /* 0x00000005ff057e24 */ /* 0x001fce000f8e00ff */
[----:B------:R-:W-:-:S07]  /*0130*/  LEPC R20, `(.L_x_0) ;  /* 0x000000001014794e */ /* 0x000fce0000000000 */
[----:B--2---:R-:W-:Y:S05]  /*0140*/  CALL.ABS.NOINC R8 ;  /* 0x0000000008007343 */ /* 0x004fea0003c00000 */
.L_x_0:
[----:B------:R-:W-:Y:S05]  /*0150*/  EXIT ;  /* 0x000000000000794d */ /* 0x000fea0003800000 */
.L_x_1:
[----:B------:R-:W-:-:S00]  /*0160*/  BRA `(.L_x_1) ;  /* 0xfffffffc00fc7947 */ /* 0x000fc0000383ffff */
[----:B------:R-:W-:-:S00]  /*0170*/  NOP ;  /* 0x0000000000007918 */ /* 0x000fc00000000000 */
        /* <DEDUP_REMOVED lines=8> */
.L_x_2:


//--------------------- .nv.global.init           --------------------------
	.section	.nv.global.init,"aw",@progbits
.nv.global.init:
	.type		$str,@object
	.size		$str,(.L_0 - $str)
$str:
        /*0000*/ 	.byte	0x48, 0x65, 0x6c, 0x6c, 0x6f, 0x20, 0x57, 0x6f, 0x72, 0x6c, 0x64, 0x21, 0x20, 0x54, 0x68, 0x69
        /*0010*/ 	.byte	0x73, 0x20, 0x69, 0x73, 0x20, 0x74, 0x68, 0x72, 0x65, 0x61, 0x64, 0x20, 0x23, 0x25, 0x69, 0x20
        /*0020*/ 	.byte	0x6f, 0x6e, 0x20, 0x62, 0x6c, 0x6f, 0x63, 0x6b, 0x20, 0x23, 0x20, 0x25, 0x69, 0x0a, 0x00
.L_0:


//--------------------- .nv.shared.reserved.0     --------------------------
	.section	.nv.shared.reserved.0,"aw",@nobits
	.weak		__nv_reservedSMEM_offset_0_alias
	.size		__nv_reservedSMEM_offset_0_alias, 0, 64
	.other		__nv_reservedSMEM_offset_0_alias,@"STO_CUDA_RESERVED_SHARED STV_DEFAULT"
__nv_reservedSMEM_offset_0_alias:
	.zero		0
	.zero		64


//--------------------- .nv.constant0._Z17helloWorldThreadsi --------------------------
	.section	.nv.constant0._Z17helloWorldThreadsi,"a",@progbits
	.sectionflags	@""
	.align	4
.nv.constant0._Z17helloWorldThreadsi:
	.zero		900


//--------------------- SYMBOLS --------------------------

	.type		.nv.reservedSmem.offset0,@object
	.size		.nv.reservedSmem.offset0,0x4
	.type		vprintf,@function
